//
// Generated by NVIDIA NVVM Compiler
//
// Compiler Build ID: CL-36424714
// Cuda compilation tools, release 13.0, V13.0.88
// Based on NVVM 20.0.0
//

.version 9.0
.target sm_100
.address_size 64

	// .globl	_Z7copy_l2ILi8EEvPKfPfm

.visible .entry _Z7copy_l2ILi8EEvPKfPfm(
	.param .u64 .ptr .align 1 _Z7copy_l2ILi8EEvPKfPfm_param_0,
	.param .u64 .ptr .align 1 _Z7copy_l2ILi8EEvPKfPfm_param_1,
	.param .u64 _Z7copy_l2ILi8EEvPKfPfm_param_2
)
{
	.reg .pred 	%p<5>;
	.reg .b32 	%r<6>;
	.reg .b32 	%f<19>;
	.reg .b64 	%rd<39>;

	ld.param.u64 	%rd9, [_Z7copy_l2ILi8EEvPKfPfm_param_0];
	ld.param.u64 	%rd10, [_Z7copy_l2ILi8EEvPKfPfm_param_1];
	ld.param.u64 	%rd11, [_Z7copy_l2ILi8EEvPKfPfm_param_2];
	mov.u32 	%r1, %ctaid.x;
	mov.u32 	%r2, %ntid.x;
	mov.u32 	%r3, %tid.x;
	mad.lo.s32 	%r4, %r1, %r2, %r3;
	cvt.u64.u32 	%rd37, %r4;
	mov.u32 	%r5, %nctaid.x;
	mul.wide.u32 	%rd2, %r5, %r2;
	mul.lo.s64 	%rd3, %rd2, 7;
	add.s64 	%rd12, %rd3, %rd37;
	setp.ge.u64 	%p1, %rd12, %rd11;
	@%p1 bra 	$L__BB0_2;
$L__BB0_1:
	shl.b64 	%rd29, %rd37, 2;
	add.s64 	%rd13, %rd9, %rd29;
	// begin inline asm
	ld.global.cg.f32 %f1, [%rd13];
	// end inline asm
	shl.b64 	%rd30, %rd2, 2;
	add.s64 	%rd14, %rd13, %rd30;
	// begin inline asm
	ld.global.cg.f32 %f2, [%rd14];
	// end inline asm
	add.s64 	%rd15, %rd14, %rd30;
	// begin inline asm
	ld.global.cg.f32 %f3, [%rd15];
	// end inline asm
	add.s64 	%rd16, %rd15, %rd30;
	// begin inline asm
	ld.global.cg.f32 %f4, [%rd16];
	// end inline asm
	add.s64 	%rd17, %rd16, %rd30;
	// begin inline asm
	ld.global.cg.f32 %f5, [%rd17];
	// end inline asm
	add.s64 	%rd18, %rd17, %rd30;
	// begin inline asm
	ld.global.cg.f32 %f6, [%rd18];
	// end inline asm
	add.s64 	%rd19, %rd18, %rd30;
	// begin inline asm
	ld.global.cg.f32 %f7, [%rd19];
	// end inline asm
	add.s64 	%rd20, %rd19, %rd30;
	// begin inline asm
	ld.global.cg.f32 %f8, [%rd20];
	// end inline asm
	add.s64 	%rd21, %rd10, %rd29;
	// begin inline asm
	st.global.cg.f32 [%rd21], %f1;
	// end inline asm
	add.s64 	%rd22, %rd21, %rd30;
	// begin inline asm
	st.global.cg.f32 [%rd22], %f2;
	// end inline asm
	add.s64 	%rd23, %rd22, %rd30;
	// begin inline asm
	st.global.cg.f32 [%rd23], %f3;
	// end inline asm
	add.s64 	%rd24, %rd23, %rd30;
	// begin inline asm
	st.global.cg.f32 [%rd24], %f4;
	// end inline asm
	add.s64 	%rd25, %rd24, %rd30;
	// begin inline asm
	st.global.cg.f32 [%rd25], %f5;
	// end inline asm
	add.s64 	%rd26, %rd25, %rd30;
	// begin inline asm
	st.global.cg.f32 [%rd26], %f6;
	// end inline asm
	add.s64 	%rd27, %rd26, %rd30;
	// begin inline asm
	st.global.cg.f32 [%rd27], %f7;
	// end inline asm
	add.s64 	%rd28, %rd27, %rd30;
	// begin inline asm
	st.global.cg.f32 [%rd28], %f8;
	// end inline asm
	shl.b64 	%rd31, %rd2, 3;
	add.s64 	%rd37, %rd31, %rd37;
	add.s64 	%rd32, %rd37, %rd3;
	setp.lt.u64 	%p2, %rd32, %rd11;
	@%p2 bra 	$L__BB0_1;
$L__BB0_2:
	setp.ge.u64 	%p3, %rd37, %rd11;
	@%p3 bra 	$L__BB0_4;
$L__BB0_3:
	shl.b64 	%rd35, %rd37, 2;
	add.s64 	%rd34, %rd10, %rd35;
	add.s64 	%rd33, %rd9, %rd35;
	// begin inline asm
	ld.global.cg.f32 %f17, [%rd33];
	// end inline asm
	// begin inline asm
	st.global.cg.f32 [%rd34], %f17;
	// end inline asm
	add.s64 	%rd37, %rd37, %rd2;
	setp.lt.u64 	%p4, %rd37, %rd11;
	@%p4 bra 	$L__BB0_3;
$L__BB0_4:
	ret;

}
	// .globl	_Z12copy_defaultILi8EEvPKfPfm
.visible .entry _Z12copy_defaultILi8EEvPKfPfm(
	.param .u64 .ptr .align 1 _Z12copy_defaultILi8EEvPKfPfm_param_0,
	.param .u64 .ptr .align 1 _Z12copy_defaultILi8EEvPKfPfm_param_1,
	.param .u64 _Z12copy_defaultILi8EEvPKfPfm_param_2
)
{
	.reg .pred 	%p<5>;
	.reg .b32 	%r<6>;
	.reg .b32 	%f<10>;
	.reg .b64 	%rd<41>;

	ld.param.u64 	%rd12, [_Z12copy_defaultILi8EEvPKfPfm_param_0];
	ld.param.u64 	%rd13, [_Z12copy_defaultILi8EEvPKfPfm_param_1];
	ld.param.u64 	%rd11, [_Z12copy_defaultILi8EEvPKfPfm_param_2];
	cvta.to.global.u64 	%rd1, %rd13;
	cvta.to.global.u64 	%rd2, %rd12;
	mov.u32 	%r1, %ctaid.x;
	mov.u32 	%r2, %ntid.x;
	mov.u32 	%r3, %tid.x;
	mad.lo.s32 	%r4, %r1, %r2, %r3;
	cvt.u64.u32 	%rd39, %r4;
	mov.u32 	%r5, %nctaid.x;
	mul.wide.u32 	%rd4, %r5, %r2;
	mul.lo.s64 	%rd5, %rd4, 7;
	add.s64 	%rd14, %rd5, %rd39;
	setp.ge.u64 	%p1, %rd14, %rd11;
	@%p1 bra 	$L__BB1_2;
$L__BB1_1:
	shl.b64 	%rd15, %rd39, 2;
	add.s64 	%rd16, %rd2, %rd15;
	ld.global.nc.f32 	%f1, [%rd16];
	shl.b64 	%rd17, %rd4, 2;
	add.s64 	%rd18, %rd16, %rd17;
	ld.global.nc.f32 	%f2, [%rd18];
	add.s64 	%rd19, %rd18, %rd17;
	ld.global.nc.f32 	%f3, [%rd19];
	add.s64 	%rd20, %rd19, %rd17;
	ld.global.nc.f32 	%f4, [%rd20];
	add.s64 	%rd21, %rd20, %rd17;
	ld.global.nc.f32 	%f5, [%rd21];
	add.s64 	%rd22, %rd21, %rd17;
	ld.global.nc.f32 	%f6, [%rd22];
	add.s64 	%rd23, %rd22, %rd17;
	ld.global.nc.f32 	%f7, [%rd23];
	add.s64 	%rd24, %rd23, %rd17;
	ld.global.nc.f32 	%f8, [%rd24];
	add.s64 	%rd25, %rd1, %rd15;
	st.global.f32 	[%rd25], %f1;
	add.s64 	%rd26, %rd25, %rd17;
	st.global.f32 	[%rd26], %f2;
	add.s64 	%rd27, %rd26, %rd17;
	st.global.f32 	[%rd27], %f3;
	add.s64 	%rd28, %rd27, %rd17;
	st.global.f32 	[%rd28], %f4;
	add.s64 	%rd29, %rd28, %rd17;
	st.global.f32 	[%rd29], %f5;
	add.s64 	%rd30, %rd29, %rd17;
	st.global.f32 	[%rd30], %f6;
	add.s64 	%rd31, %rd30, %rd17;
	st.global.f32 	[%rd31], %f7;
	add.s64 	%rd32, %rd31, %rd17;
	st.global.f32 	[%rd32], %f8;
	shl.b64 	%rd33, %rd4, 3;
	add.s64 	%rd39, %rd33, %rd39;
	add.s64 	%rd34, %rd39, %rd5;
	setp.lt.u64 	%p2, %rd34, %rd11;
	@%p2 bra 	$L__BB1_1;
$L__BB1_2:
	setp.ge.u64 	%p3, %rd39, %rd11;
	@%p3 bra 	$L__BB1_4;
$L__BB1_3:
	shl.b64 	%rd35, %rd39, 2;
	add.s64 	%rd36, %rd2, %rd35;
	ld.global.nc.f32 	%f9, [%rd36];
	add.s64 	%rd37, %rd1, %rd35;
	st.global.f32 	[%rd37], %f9;
	add.s64 	%rd39, %rd39, %rd4;
	setp.lt.u64 	%p4, %rd39, %rd11;
	@%p4 bra 	$L__BB1_3;
$L__BB1_4:
	ret;

}


// ===== COMPILED SASS (sm_100) =====

	.target	sm_100

	.elftype	@"ET_EXEC"


//--------------------- .note.nv.tkinfo           --------------------------
	.section	.note.nv.tkinfo,"",@"SHT_NOTE"
	.sectionflags	@"SHF_NOTE_NV_TKINFO"
	.tkinfo
        /*0018*/ 	.word	0x00000002
        /*0030*/ 	.string	""
        /*0030*/ 	.string	"ptxas"
        /*0030*/ 	.string	"Cuda compilation tools, release 13.0, V13.0.88"
        /*0030*/ 	.string	"Build cuda_13.0.r13.0/compiler.36424714_0"
        /*0030*/ 	.string	"-arch sm_100 -m 64 "



//--------------------- .note.nv.cuinfo           --------------------------
	.section	.note.nv.cuinfo,"",@"SHT_NOTE"
	.sectionflags	@"SHF_NOTE_NV_CUINFO"
        /*0018*/ 	.short	0x0002
        /*001a*/ 	.short	0x0064
        /*001c*/ 	.short	0x0082
	.zero		2


//--------------------- .nv.info                  --------------------------
	.section	.nv.info,"",@"SHT_CUDA_INFO"
	.align	4


	//----- nvinfo : EIATTR_REGCOUNT
	.align		4
        /*0000*/ 	.byte	0x04, 0x2f
        /*0002*/ 	.short	(.L_1 - .L_0)
	.align		4
.L_0:
        /*0004*/ 	.word	index@(_Z7copy_l2ILi8EEvPKfPfm)
        /*0008*/ 	.word	0x00000020


	//----- nvinfo : EIATTR_FRAME_SIZE
	.align		4
.L_1:
        /*000c*/ 	.byte	0x04, 0x11
        /*000e*/ 	.short	(.L_3 - .L_2)
	.align		4
.L_2:
        /*0010*/ 	.word	index@(_Z7copy_l2ILi8EEvPKfPfm)
        /*0014*/ 	.word	0x00000000


	//----- nvinfo : EIATTR_REGCOUNT
	.align		4
.L_3:
        /*0018*/ 	.byte	0x04, 0x2f
        /*001a*/ 	.short	(.L_5 - .L_4)
	.align		4
.L_4:
        /*001c*/ 	.word	index@(_Z12copy_defaultILi8EEvPKfPfm)
        /*0020*/ 	.word	0x00000020


	//----- nvinfo : EIATTR_FRAME_SIZE
	.align		4
.L_5:
        /*0024*/ 	.byte	0x04, 0x11
        /*0026*/ 	.short	(.L_7 - .L_6)
	.align		4
.L_6:
        /*0028*/ 	.word	index@(_Z12copy_defaultILi8EEvPKfPfm)
        /*002c*/ 	.word	0x00000000


	//----- nvinfo : EIATTR_MIN_STACK_SIZE
	.align		4
.L_7:
        /*0030*/ 	.byte	0x04, 0x12
        /*0032*/ 	.short	(.L_9 - .L_8)
	.align		4
.L_8:
        /*0034*/ 	.word	index@(_Z12copy_defaultILi8EEvPKfPfm)
        /*0038*/ 	.word	0x00000000


	//----- nvinfo : EIATTR_MIN_STACK_SIZE
	.align		4
.L_9:
        /*003c*/ 	.byte	0x04, 0x12
        /*003e*/ 	.short	(.L_11 - .L_10)
	.align		4
.L_10:
        /*0040*/ 	.word	index@(_Z7copy_l2ILi8EEvPKfPfm)
        /*0044*/ 	.word	0x00000000
.L_11:


//--------------------- .nv.compat                --------------------------
	.section	.nv.compat,"",@"SHT_CUDA_COMPAT_INFO"
	.align	4
        /*0000*/ 	.byte	0x02, 0x09, 0x00, 0x00, 0x02, 0x02, 0x01, 0x00, 0x02, 0x05, 0x05, 0x00, 0x03, 0x07, 0x01, 0x01
        /*0010*/ 	.byte	0x02, 0x03, 0x00, 0x00, 0x02, 0x06, 0x01, 0x00, 0x04, 0x0b, 0x08, 0x00, 0x09, 0x00, 0x00, 0x00
        /*0020*/ 	.byte	0x00, 0x00, 0x00, 0x00


//--------------------- .nv.info._Z12copy_defaultILi8EEvPKfPfm --------------------------
	.section	.nv.info._Z12copy_defaultILi8EEvPKfPfm,"",@"SHT_CUDA_INFO"
	.sectionflags	@""
	.align	4


	//----- nvinfo : EIATTR_CUDA_API_VERSION
	.align		4
        /*0000*/ 	.byte	0x04, 0x37
        /*0002*/ 	.short	(.L_13 - .L_12)
.L_12:
        /*0004*/ 	.word	0x00000082


	//----- nvinfo : EIATTR_KPARAM_INFO
	.align		4
.L_13:
        /*0008*/ 	.byte	0x04, 0x17
        /*000a*/ 	.short	(.L_15 - .L_14)
.L_14:
        /*000c*/ 	.word	0x00000000
        /*0010*/ 	.short	0x0002
        /*0012*/ 	.short	0x0010
        /*0014*/ 	.byte	0x00, 0xf0, 0x21, 0x00


	//----- nvinfo : EIATTR_KPARAM_INFO
	.align		4
.L_15:
        /*0018*/ 	.byte	0x04, 0x17
        /*001a*/ 	.short	(.L_17 - .L_16)
.L_16:
        /*001c*/ 	.word	0x00000000
        /*0020*/ 	.short	0x0001
        /*0022*/ 	.short	0x0008
        /*0024*/ 	.byte	0x00, 0xf5, 0x21, 0x00


	//----- nvinfo : EIATTR_KPARAM_INFO
	.align		4
.L_17:
        /*0028*/ 	.byte	0x04, 0x17
        /*002a*/ 	.short	(.L_19 - .L_18)
.L_18:
        /*002c*/ 	.word	0x00000000
        /*0030*/ 	.short	0x0000
        /*0032*/ 	.short	0x0000
        /*0034*/ 	.byte	0x00, 0xf5, 0x21, 0x00


	//----- nvinfo : EIATTR_SPARSE_MMA_MASK
	.align		4
.L_19:
        /*0038*/ 	.byte	0x03, 0x50
        /*003a*/ 	.short	0x0000


	//----- nvinfo : EIATTR_MAXREG_COUNT
	.align		4
        /*003c*/ 	.byte	0x03, 0x1b
        /*003e*/ 	.short	0x00ff


	//----- nvinfo : EIATTR_MERCURY_ISA_VERSION
	.align		4
        /*0040*/ 	.byte	0x03, 0x5f
        /*0042*/ 	.short	0x0101


	//----- nvinfo : EIATTR_VRC_CTA_INIT_COUNT
	.align		4
        /*0044*/ 	.byte	0x02, 0x4a
	.zero		1
	.zero		1


	//----- nvinfo : EIATTR_EXIT_INSTR_OFFSETS
	.align		4
        /*0048*/ 	.byte	0x04, 0x1c
        /*004a*/ 	.short	(.L_21 - .L_20)


	//   ....[0]....
.L_20:
        /*004c*/ 	.word	0x00000540


	//   ....[1]....
        /*0050*/ 	.word	0x00000620


	//----- nvinfo : EIATTR_CRS_STACK_SIZE
	.align		4
.L_21:
        /*0054*/ 	.byte	0x04, 0x1e
        /*0056*/ 	.short	(.L_23 - .L_22)
.L_22:
        /*0058*/ 	.word	0x00000000


	//----- nvinfo : EIATTR_CBANK_PARAM_SIZE
	.align		4
.L_23:
        /*005c*/ 	.byte	0x03, 0x19
        /*005e*/ 	.short	0x0018


	//----- nvinfo : EIATTR_PARAM_CBANK
	.align		4
        /*0060*/ 	.byte	0x04, 0x0a
        /*0062*/ 	.short	(.L_25 - .L_24)
	.align		4
.L_24:
        /*0064*/ 	.word	index@(.nv.constant0._Z12copy_defaultILi8EEvPKfPfm)
        /*0068*/ 	.short	0x0380
        /*006a*/ 	.short	0x0018


	//----- nvinfo : EIATTR_SW_WAR
	.align		4
.L_25:
        /*006c*/ 	.byte	0x04, 0x36
        /*006e*/ 	.short	(.L_27 - .L_26)
.L_26:
        /*0070*/ 	.word	0x00000008
.L_27:


//--------------------- .nv.info._Z7copy_l2ILi8EEvPKfPfm --------------------------
	.section	.nv.info._Z7copy_l2ILi8EEvPKfPfm,"",@"SHT_CUDA_INFO"
	.sectionflags	@""
	.align	4


	//----- nvinfo : EIATTR_CUDA_API_VERSION
	.align		4
        /*0000*/ 	.byte	0x04, 0x37
        /*0002*/ 	.short	(.L_29 - .L_28)
.L_28:
        /*0004*/ 	.word	0x00000082


	//----- nvinfo : EIATTR_KPARAM_INFO
	.align		4
.L_29:
        /*0008*/ 	.byte	0x04, 0x17
        /*000a*/ 	.short	(.L_31 - .L_30)
.L_30:
        /*000c*/ 	.word	0x00000000
        /*0010*/ 	.short	0x0002
        /*0012*/ 	.short	0x0010
        /*0014*/ 	.byte	0x00, 0xf0, 0x21, 0x00


	//----- nvinfo : EIATTR_KPARAM_INFO
	.align		4
.L_31:
        /*0018*/ 	.byte	0x04, 0x17
        /*001a*/ 	.short	(.L_33 - .L_32)
.L_32:
        /*001c*/ 	.word	0x00000000
        /*0020*/ 	.short	0x0001
        /*0022*/ 	.short	0x0008
        /*0024*/ 	.byte	0x00, 0xf5, 0x21, 0x00


	//----- nvinfo : EIATTR_KPARAM_INFO
	.align		4
.L_33:
        /*0028*/ 	.byte	0x04, 0x17
        /*002a*/ 	.short	(.L_35 - .L_34)
.L_34:
        /*002c*/ 	.word	0x00000000
        /*0030*/ 	.short	0x0000
        /*0032*/ 	.short	0x0000
        /*0034*/ 	.byte	0x00, 0xf5, 0x21, 0x00


	//----- nvinfo : EIATTR_SPARSE_MMA_MASK
	.align		4
.L_35:
        /*0038*/ 	.byte	0x03, 0x50
        /*003a*/ 	.short	0x0000


	//----- nvinfo : EIATTR_MAXREG_COUNT
	.align		4
        /*003c*/ 	.byte	0x03, 0x1b
        /*003e*/ 	.short	0x00ff


	//----- nvinfo : EIATTR_MERCURY_ISA_VERSION
	.align		4
        /*0040*/ 	.byte	0x03, 0x5f
        /*0042*/ 	.short	0x0101


	//----- nvinfo : EIATTR_VRC_CTA_INIT_COUNT
	.align		4
        /*0044*/ 	.byte	0x02, 0x4a
	.zero		1
	.zero		1


	//----- nvinfo : EIATTR_EXIT_INSTR_OFFSETS
	.align		4
        /*0048*/ 	.byte	0x04, 0x1c
        /*004a*/ 	.short	(.L_37 - .L_36)


	//   ....[0]....
.L_36:
        /*004c*/ 	.word	0x00000520


	//   ....[1]....
        /*0050*/ 	.word	0x00000600


	//----- nvinfo : EIATTR_CRS_STACK_SIZE
	.align		4
.L_37:
        /*0054*/ 	.byte	0x04, 0x1e
        /*0056*/ 	.short	(.L_39 - .L_38)
.L_38:
        /*0058*/ 	.word	0x00000000


	//----- nvinfo : EIATTR_CBANK_PARAM_SIZE
	.align		4
.L_39:
        /*005c*/ 	.byte	0x03, 0x19
        /*005e*/ 	.short	0x0018


	//----- nvinfo : EIATTR_PARAM_CBANK
	.align		4
        /*0060*/ 	.byte	0x04, 0x0a
        /*0062*/ 	.short	(.L_41 - .L_40)
	.align		4
.L_40:
        /*0064*/ 	.word	index@(.nv.constant0._Z7copy_l2ILi8EEvPKfPfm)
        /*0068*/ 	.short	0x0380
        /*006a*/ 	.short	0x0018


	//----- nvinfo : EIATTR_SW_WAR
	.align		4
.L_41:
        /*006c*/ 	.byte	0x04, 0x36
        /*006e*/ 	.short	(.L_43 - .L_42)
.L_42:
        /*0070*/ 	.word	0x00000008
.L_43:


//--------------------- .nv.callgraph             --------------------------
	.section	.nv.callgraph,"",@"SHT_CUDA_CALLGRAPH"
	.align	4
	.sectionentsize	8
	.align		4
        /*0000*/ 	.word	0x00000000
	.align		4
        /*0004*/ 	.word	0xffffffff
	.align		4
        /*0008*/ 	.word	0x00000000
	.align		4
        /*000c*/ 	.word	0xfffffffe
	.align		4
        /*0010*/ 	.word	0x00000000
	.align		4
        /*0014*/ 	.word	0xfffffffd
	.align		4
        /*0018*/ 	.word	0x00000000
	.align		4
        /*001c*/ 	.word	0xfffffffc


//--------------------- .text._Z12copy_defaultILi8EEvPKfPfm --------------------------
	.section	.text._Z12copy_defaultILi8EEvPKfPfm,"ax",@progbits
	.align	128
        .global         _Z12copy_defaultILi8EEvPKfPfm
        .type           _Z12copy_defaultILi8EEvPKfPfm,@function
        .size           _Z12copy_defaultILi8EEvPKfPfm,(.L_x_10 - _Z12copy_defaultILi8EEvPKfPfm)
        .other          _Z12copy_defaultILi8EEvPKfPfm,@"STO_CUDA_ENTRY STV_DEFAULT"
_Z12copy_defaultILi8EEvPKfPfm:
.text._Z12copy_defaultILi8EEvPKfPfm:
[----:B------:R-:W-:Y:S01]  /*0000*/  LDC R1, c[0x0][0x37c] ;  /* 0x0000df00ff017b82 */ /* 0x000fe20000000800 */
[----:B------:R-:W0:Y:S07]  /*0010*/  S2R R3, SR_TID.X ;  /* 0x0000000000037919 */ /* 0x000e2e0000002100 */
[----:B------:R-:W0:Y:S01]  /*0020*/  S2UR UR4, SR_CTAID.X ;  /* 0x00000000000479c3 */ /* 0x000e220000002500 */
[----:B------:R-:W1:Y:S01]  /*0030*/  LDCU.64 UR6, c[0x0][0x390] ;  /* 0x00007200ff0677ac */ /* 0x000e620008000a00 */
[----:B------:R-:W-:Y:S01]  /*0040*/  IMAD.MOV.U32 R7, RZ, RZ, RZ ;  /* 0x000000ffff077224 */ /* 0x000fe200078e00ff */
[----:B------:R-:W-:Y:S01]  /*0050*/  BSSY.RECONVERGENT B0, `(.L_x_0) ;  /* 0x000004c000007945 */ /* 0x000fe20003800200 */
[----:B------:R-:W-:Y:S01]  /*0060*/  IMAD.MOV.U32 R5, RZ, RZ, RZ ;  /* 0x000000ffff057224 */ /* 0x000fe200078e00ff */
[----:B------:R-:W2:Y:S03]  /*0070*/  LDCU.128 UR12, c[0x0][0x380] ;  /* 0x00007000ff0c77ac */ /* 0x000ea60008000c00 */
[----:B------:R-:W0:Y:S01]  /*0080*/  LDC R10, c[0x0][0x360] ;  /* 0x0000d800ff0a7b82 */ /* 0x000e220000000800 */
[----:B------:R-:W3:Y:S01]  /*0090*/  LDCU UR5, c[0x0][0x370] ;  /* 0x00006e00ff0577ac */ /* 0x000ee20008000800 */
[----:B------:R-:W4:Y:S01]  /*00a0*/  LDCU.128 UR8, c[0x0][0x380] ;  /* 0x00007000ff0877ac */ /* 0x000f220008000c00 */
[----:B0-----:R-:W-:-:S02]  /*00b0*/  IMAD R6, R10, UR4, R3 ;  /* 0x000000040a067c24 */ /* 0x001fc4000f8e0203 */
[----:B---3--:R-:W-:Y:S01]  /*00c0*/  IMAD.WIDE.U32 R10, R10, UR5, RZ ;  /* 0x000000050a0a7c25 */ /* 0x008fe2000f8e00ff */
[----:B------:R-:W0:Y:S03]  /*00d0*/  LDCU.64 UR4, c[0x0][0x358] ;  /* 0x00006b00ff0477ac */ /* 0x000e260008000a00 */
[----:B------:R-:W-:Y:S02]  /*00e0*/  IMAD R0, R11, 0x7, RZ ;  /* 0x000000070b007824 */ /* 0x000fe400078e02ff */
[----:B------:R-:W-:-:S03]  /*00f0*/  IMAD.WIDE.U32 R2, R10, 0x7, R6 ;  /* 0x000000070a027825 */ /* 0x000fc600078e0006 */
[----:B-1----:R-:W-:Y:S01]  /*0100*/  ISETP.GE.U32.AND P0, PT, R2, UR6, PT ;  /* 0x0000000602007c0c */ /* 0x002fe2000bf06070 */
[----:B------:R-:W-:-:S05]  /*0110*/  IMAD.IADD R2, R3, 0x1, R0 ;  /* 0x0000000103027824 */ /* 0x000fca00078e0200 */
[----:B------:R-:W-:-:S13]  /*0120*/  ISETP.GE.U32.AND.EX P0, PT, R2, UR7, PT, P0 ;  /* 0x0000000702007c0c */ /* 0x000fda000bf06100 */
[----:B0-2-4-:R-:W-:Y:S05]  /*0130*/  @P0 BRA `(.L_x_1) ;  /* 0x0000000000f40947 */ /* 0x015fea0003800000 */
[C-C-:B------:R-:W-:Y:S01]  /*0140*/  SHF.L.U64.HI R2, R10.reuse, 0x2, R11.reuse ;  /* 0x000000020a027819 */ /* 0x140fe2000001020b */
[C---:B------:R-:W-:Y:S01]  /*0150*/  IMAD.SHL.U32 R3, R10.reuse, 0x4, RZ ;  /* 0x000000040a037824 */ /* 0x040fe200078e00ff */
[----:B------:R-:W-:-:S07]  /*0160*/  SHF.L.U64.HI R4, R10, 0x3, R11 ;  /* 0x000000030a047819 */ /* 0x000fce000001020b */
.L_x_2:
[C---:B------:R-:W-:Y:S01]  /*0170*/  IMAD.SHL.U32 R24, R6.reuse, 0x4, RZ ;  /* 0x0000000406187824 */ /* 0x040fe200078e00ff */
[----:B------:R-:W-:-:S04]  /*0180*/  SHF.L.U64.HI R14, R6, 0x2, R5 ;  /* 0x00000002060e7819 */ /* 0x000fc80000010205 */
[----:B------:R-:W-:-:S04]  /*0190*/  IADD3 R18, P0, PT, R24, UR8, RZ ;  /* 0x0000000818127c10 */ /* 0x000fc8000ff1e0ff */
[----:B------:R-:W-:Y:S02]  /*01a0*/  IADD3.X R19, PT, PT, R14, UR9, RZ, P0, !PT ;  /* 0x000000090e137c10 */ /* 0x000fe400087fe4ff */
[----:B------:R-:W-:-:S03]  /*01b0*/  IADD3 R28, P0, PT, R3, R18, RZ ;  /* 0x00000012031c7210 */ /* 0x000fc60007f1e0ff */
[----:B------:R0:W2:Y:S02]  /*01c0*/  LDG.E.CONSTANT R15, desc[UR4][R18.64] ;  /* 0x00000004120f7981 */ /* 0x0000a4000c1e9900 */
[----:B------:R-:W-:Y:S01]  /*01d0*/  IMAD.X R29, R2, 0x1, R19, P0 ;  /* 0x00000001021d7824 */ /* 0x000fe200000e0613 */
[----:B------:R-:W-:-:S04]  /*01e0*/  IADD3 R20, P0, PT, R28, R3, RZ ;  /* 0x000000031c147210 */ /* 0x000fc80007f1e0ff */
[----:B------:R-:W3:Y:S01]  /*01f0*/  LDG.E.CONSTANT R28, desc[UR4][R28.64] ;  /* 0x000000041c1c7981 */ /* 0x000ee2000c1e9900 */
[----:B------:R-:W-:Y:S01]  /*0200*/  IMAD.X R21, R29, 0x1, R2, P0 ;  /* 0x000000011d157824 */ /* 0x000fe200000e0602 */
[----:B------:R-:W-:-:S04]  /*0210*/  IADD3 R12, P0, PT, R20, R3, RZ ;  /* 0x00000003140c7210 */ /* 0x000fc80007f1e0ff */
[----:B------:R1:W4:Y:S01]  /*0220*/  LDG.E.CONSTANT R26, desc[UR4][R20.64] ;  /* 0x00000004141a7981 */ /* 0x000322000c1e9900 */
[----:B------:R-:W-:Y:S01]  /*0230*/  IMAD.X R13, R21, 0x1, R2, P0 ;  /* 0x00000001150d7824 */ /* 0x000fe200000e0602 */
[----:B------:R-:W-:-:S04]  /*0240*/  IADD3 R8, P0, PT, R12, R3, RZ ;  /* 0x000000030c087210 */ /* 0x000fc80007f1e0ff */
[----:B------:R5:W4:Y:S01]  /*0250*/  LDG.E.CONSTANT R29, desc[UR4][R12.64] ;  /* 0x000000040c1d7981 */ /* 0x000b22000c1e9900 */
[----:B------:R-:W-:Y:S01]  /*0260*/  IMAD.X R9, R13, 0x1, R2, P0 ;  /* 0x000000010d097824 */ /* 0x000fe200000e0602 */
[----:B------:R-:W-:-:S04]  /*0270*/  IADD3 R22, P0, PT, R8, R3, RZ ;  /* 0x0000000308167210 */ /* 0x000fc80007f1e0ff */
[----:B------:R-:W4:Y:S01]  /*0280*/  LDG.E.CONSTANT R7, desc[UR4][R8.64] ;  /* 0x0000000408077981 */ /* 0x000f22000c1e9900 */
[----:B------:R-:W-:Y:S01]  /*0290*/  IMAD.X R23, R9, 0x1, R2, P0 ;  /* 0x0000000109177824 */ /* 0x000fe200000e0602 */
[----:B------:R-:W-:-:S05]  /*02a0*/  IADD3 R16, P0, PT, R22, R3, RZ ;  /* 0x0000000316107210 */ /* 0x000fca0007f1e0ff */
[--C-:B------:R-:W-:Y:S01]  /*02b0*/  IMAD.X R17, R23, 0x1, R2.reuse, P0 ;  /* 0x0000000117117824 */ /* 0x100fe200000e0602 */
[----:B0-----:R-:W-:Y:S01]  /*02c0*/  IADD3 R18, P0, PT, R16, R3, RZ ;  /* 0x0000000310127210 */ /* 0x001fe20007f1e0ff */
[----:B------:R-:W4:Y:S04]  /*02d0*/  LDG.E.CONSTANT R8, desc[UR4][R22.64] ;  /* 0x0000000416087981 */ /* 0x000f28000c1e9900 */
[----:B------:R-:W-:Y:S01]  /*02e0*/  IMAD.X R19, R17, 0x1, R2, P0 ;  /* 0x0000000111137824 */ /* 0x000fe200000e0602 */
[----:B------:R0:W4:Y:S04]  /*02f0*/  LDG.E.CONSTANT R9, desc[UR4][R16.64] ;  /* 0x0000000410097981 */ /* 0x000128000c1e9900 */
[----:B------:R0:W4:Y:S01]  /*0300*/  LDG.E.CONSTANT R27, desc[UR4][R18.64] ;  /* 0x00000004121b7981 */ /* 0x000122000c1e9900 */
[----:B------:R-:W-:-:S04]  /*0310*/  IADD3 R24, P0, PT, R24, UR10, RZ ;  /* 0x0000000a18187c10 */ /* 0x000fc8000ff1e0ff */
[----:B------:R-:W-:Y:S02]  /*0320*/  IADD3.X R25, PT, PT, R14, UR11, RZ, P0, !PT ;  /* 0x0000000b0e197c10 */ /* 0x000fe400087fe4ff */
[----:B-1----:R-:W-:-:S05]  /*0330*/  IADD3 R20, P0, PT, R24, R3, RZ ;  /* 0x0000000318147210 */ /* 0x002fca0007f1e0ff */
[----:B------:R-:W-:Y:S01]  /*0340*/  IMAD.X R21, R25, 0x1, R2, P0 ;  /* 0x0000000119157824 */ /* 0x000fe200000e0602 */
[----:B-----5:R-:W-:-:S05]  /*0350*/  IADD3 R12, P0, PT, R20, R3, RZ ;  /* 0x00000003140c7210 */ /* 0x020fca0007f1e0ff */
[--C-:B------:R-:W-:Y:S01]  /*0360*/  IMAD.X R13, R21, 0x1, R2.reuse, P0 ;  /* 0x00000001150d7824 */ /* 0x100fe200000e0602 */
[-C--:B------:R-:W-:Y:S01]  /*0370*/  IADD3 R14, P0, PT, R12, R3.reuse, RZ ;  /* 0x000000030c0e7210 */ /* 0x080fe20007f1e0ff */
[----:B--2---:R1:W-:Y:S04]  /*0380*/  STG.E desc[UR4][R24.64], R15 ;  /* 0x0000000f18007986 */ /* 0x0043e8000c101904 */
[----:B-1----:R-:W-:Y:S01]  /*0390*/  IMAD.X R15, R13, 0x1, R2, P0 ;  /* 0x000000010d0f7824 */ /* 0x002fe200000e0602 */
[----:B0-----:R-:W-:-:S05]  /*03a0*/  IADD3 R16, P0, PT, R14, R3, RZ ;  /* 0x000000030e107210 */ /* 0x001fca0007f1e0ff */
[----:B------:R-:W-:Y:S01]  /*03b0*/  IMAD.X R17, R15, 0x1, R2, P0 ;  /* 0x000000010f117824 */ /* 0x000fe200000e0602 */
[----:B------:R-:W-:-:S05]  /*03c0*/  IADD3 R18, P0, PT, R16, R3, RZ ;  /* 0x0000000310127210 */ /* 0x000fca0007f1e0ff */
[----:B------:R-:W-:Y:S01]  /*03d0*/  IMAD.X R19, R17, 0x1, R2, P0 ;  /* 0x0000000111137824 */ /* 0x000fe200000e0602 */
[----:B------:R-:W-:Y:S02]  /*03e0*/  LEA R6, P0, R10, R6, 0x3 ;  /* 0x000000060a067211 */ /* 0x000fe400078018ff */
[-C--:B------:R-:W-:Y:S01]  /*03f0*/  IADD3 R22, P1, PT, R18, R3.reuse, RZ ;  /* 0x0000000312167210 */ /* 0x080fe20007f3e0ff */
[----:B---3--:R-:W-:Y:S02]  /*0400*/  STG.E desc[UR4][R20.64], R28 ;  /* 0x0000001c14007986 */ /* 0x008fe4000c101904 */
[----:B------:R-:W-:Y:S02]  /*0410*/  IMAD.X R5, R5, 0x1, R4, P0 ;  /* 0x0000000105057824 */ /* 0x000fe400000e0604 */
[----:B----4-:R-:W-:Y:S01]  /*0420*/  STG.E desc[UR4][R12.64], R26 ;  /* 0x0000001a0c007986 */ /* 0x010fe2000c101904 */
[----:B------:R-:W-:Y:S01]  /*0430*/  IMAD.X R23, R19, 0x1, R2, P1 ;  /* 0x0000000113177824 */ /* 0x000fe200008e0602 */
[----:B------:R-:W-:-:S02]  /*0440*/  IADD3 R24, P1, PT, R22, R3, RZ ;  /* 0x0000000316187210 */ /* 0x000fc40007f3e0ff */
[----:B------:R-:W-:Y:S04]  /*0450*/  STG.E desc[UR4][R14.64], R29 ;  /* 0x0000001d0e007986 */ /* 0x000fe8000c101904 */
[----:B------:R0:W-:Y:S01]  /*0460*/  STG.E desc[UR4][R16.64], R7 ;  /* 0x0000000710007986 */ /* 0x0001e2000c101904 */
[----:B------:R-:W-:-:S03]  /*0470*/  IMAD.X R25, R23, 0x1, R2, P1 ;  /* 0x0000000117197824 */ /* 0x000fc600008e0602 */
[----:B------:R1:W-:Y:S01]  /*0480*/  STG.E desc[UR4][R18.64], R8 ;  /* 0x0000000812007986 */ /* 0x0003e2000c101904 */
[----:B0-----:R-:W-:Y:S02]  /*0490*/  IMAD.MOV.U32 R7, RZ, RZ, R5 ;  /* 0x000000ffff077224 */ /* 0x001fe400078e0005 */
[----:B------:R-:W-:Y:S01]  /*04a0*/  IMAD.WIDE.U32 R12, R10, 0x7, R6 ;  /* 0x000000070a0c7825 */ /* 0x000fe200078e0006 */
[----:B------:R1:W-:Y:S02]  /*04b0*/  STG.E desc[UR4][R22.64], R9 ;  /* 0x0000000916007986 */ /* 0x0003e4000c101904 */
[----:B------:R-:W-:Y:S02]  /*04c0*/  ISETP.GE.U32.AND P0, PT, R12, UR6, PT ;  /* 0x000000060c007c0c */ /* 0x000fe4000bf06070 */
[----:B------:R1:W-:Y:S01]  /*04d0*/  STG.E desc[UR4][R24.64], R27 ;  /* 0x0000001b18007986 */ /* 0x0003e2000c101904 */
[----:B------:R-:W-:-:S05]  /*04e0*/  IMAD.IADD R12, R0, 0x1, R13 ;  /* 0x00000001000c7824 */ /* 0x000fca00078e020d */
[----:B------:R-:W-:-:S13]  /*04f0*/  ISETP.GE.U32.AND.EX P0, PT, R12, UR7, PT, P0 ;  /* 0x000000070c007c0c */ /* 0x000fda000bf06100 */
[----:B-1----:R-:W-:Y:S05]  /*0500*/  @!P0 BRA `(.L_x_2) ;  /* 0xfffffffc00188947 */ /* 0x002fea000383ffff */
.L_x_1:
[----:B------:R-:W-:Y:S05]  /*0510*/  BSYNC.RECONVERGENT B0 ;  /* 0x0000000000007941 */ /* 0x000fea0003800200 */
.L_x_0:
[----:B------:R-:W-:-:S04]  /*0520*/  ISETP.GE.U32.AND P0, PT, R6, UR6, PT ;  /* 0x0000000606007c0c */ /* 0x000fc8000bf06070 */
[----:B------:R-:W-:-:S13]  /*0530*/  ISETP.GE.U32.AND.EX P0, PT, R5, UR7, PT, P0 ;  /* 0x0000000705007c0c */ /* 0x000fda000bf06100 */
[----:B------:R-:W-:Y:S05]  /*0540*/  @P0 EXIT ;  /* 0x000000000000094d */ /* 0x000fea0003800000 */
.L_x_3:
[C---:B0-----:R-:W-:Y:S01]  /*0550*/  IMAD.SHL.U32 R8, R6.reuse, 0x4, RZ ;  /* 0x0000000406087824 */ /* 0x041fe200078e00ff */
[----:B------:R-:W-:-:S04]  /*0560*/  SHF.L.U64.HI R0, R6, 0x2, R5 ;  /* 0x0000000206007819 */ /* 0x000fc80000010205 */
[----:B------:R-:W-:-:S04]  /*0570*/  IADD3 R2, P0, PT, R8, UR12, RZ ;  /* 0x0000000c08027c10 */ /* 0x000fc8000ff1e0ff */
[----:B------:R-:W-:-:S06]  /*0580*/  IADD3.X R3, PT, PT, R0, UR13, RZ, P0, !PT ;  /* 0x0000000d00037c10 */ /* 0x000fcc00087fe4ff */
[----:B------:R-:W2:Y:S01]  /*0590*/  LDG.E.CONSTANT R3, desc[UR4][R2.64] ;  /* 0x0000000402037981 */ /* 0x000ea2000c1e9900 */
[----:B------:R-:W-:-:S04]  /*05a0*/  IADD3 R8, P0, PT, R8, UR14, RZ ;  /* 0x0000000e08087c10 */ /* 0x000fc8000ff1e0ff */
[----:B------:R-:W-:Y:S02]  /*05b0*/  IADD3.X R9, PT, PT, R0, UR15, RZ, P0, !PT ;  /* 0x0000000f00097c10 */ /* 0x000fe400087fe4ff */
[----:B------:R-:W-:-:S05]  /*05c0*/  IADD3 R6, P0, PT, R10, R6, RZ ;  /* 0x000000060a067210 */ /* 0x000fca0007f1e0ff */
[----:B------:R-:W-:Y:S01]  /*05d0*/  IMAD.X R5, R11, 0x1, R5, P0 ;  /* 0x000000010b057824 */ /* 0x000fe200000e0605 */
[----:B------:R-:W-:-:S04]  /*05e0*/  ISETP.GE.U32.AND P0, PT, R6, UR6, PT ;  /* 0x0000000606007c0c */ /* 0x000fc8000bf06070 */
[----:B------:R-:W-:Y:S01]  /*05f0*/  ISETP.GE.U32.AND.EX P0, PT, R5, UR7, PT, P0 ;  /* 0x0000000705007c0c */ /* 0x000fe2000bf06100 */
[----:B--2---:R0:W-:-:S12]  /*0600*/  STG.E desc[UR4][R8.64], R3 ;  /* 0x0000000308007986 */ /* 0x0041d8000c101904 */
[----:B------:R-:W-:Y:S05]  /*0610*/  @!P0 BRA `(.L_x_3) ;  /* 0xfffffffc00cc8947 */ /* 0x000fea000383ffff */
[----:B------:R-:W-:Y:S05]  /*0620*/  EXIT ;  /* 0x000000000000794d */ /* 0x000fea0003800000 */
.L_x_4:
[----:B------:R-:W-:-:S00]  /*0630*/  BRA `(.L_x_4) ;  /* 0xfffffffc00fc7947 */ /* 0x000fc0000383ffff */
[----:B------:R-:W-:-:S00]  /*0640*/  NOP ;  /* 0x0000000000007918 */ /* 0x000fc00000000000 */
        /* <DEDUP_REMOVED lines=11> */
.L_x_10:


//--------------------- .text._Z7copy_l2ILi8EEvPKfPfm --------------------------
	.section	.text._Z7copy_l2ILi8EEvPKfPfm,"ax",@progbits
	.align	128
        .global         _Z7copy_l2ILi8EEvPKfPfm
        .type           _Z7copy_l2ILi8EEvPKfPfm,@function
        .size           _Z7copy_l2ILi8EEvPKfPfm,(.L_x_11 - _Z7copy_l2ILi8EEvPKfPfm)
        .other          _Z7copy_l2ILi8EEvPKfPfm,@"STO_CUDA_ENTRY STV_DEFAULT"
_Z7copy_l2ILi8EEvPKfPfm:
.text._Z7copy_l2ILi8EEvPKfPfm:
[----:B------:R-:W-:Y:S01]  /*0000*/  LDC R1, c[0x0][0x37c] ;  /* 0x0000df00ff017b82 */ /* 0x000fe20000000800 */
[----:B------:R-:W0:Y:S07]  /*0010*/  S2R R3, SR_TID.X ;  /* 0x0000000000037919 */ /* 0x000e2e0000002100 */
[----:B------:R-:W0:Y:S01]  /*0020*/  S2UR UR4, SR_CTAID.X ;  /* 0x00000000000479c3 */ /* 0x000e220000002500 */
[----:B------:R-:W1:Y:S01]  /*0030*/  LDCU.64 UR6, c[0x0][0x390] ;  /* 0x00007200ff0677ac */ /* 0x000e620008000a00 */
[----:B------:R-:W-:Y:S01]  /*0040*/  IMAD.MOV.U32 R9, RZ, RZ, RZ ;  /* 0x000000ffff097224 */ /* 0x000fe200078e00ff */
[----:B------:R-:W-:Y:S01]  /*0050*/  BSSY.RECONVERGENT B0, `(.L_x_5) ;  /* 0x000004a000007945 */ /* 0x000fe20003800200 */
[----:B------:R-:W2:Y:S04]  /*0060*/  LDCU.128 UR12, c[0x0][0x380] ;  /* 0x00007000ff0c77ac */ /* 0x000ea80008000c00 */
        /* <DEDUP_REMOVED lines=15> */
.L_x_7:
[C---:B------:R-:W-:Y:S01]  /*0160*/  IMAD.SHL.U32 R28, R8.reuse, 0x4, RZ ;  /* 0x00000004081c7824 */ /* 0x040fe200078e00ff */
[----:B------:R-:W-:-:S04]  /*0170*/  SHF.L.U64.HI R12, R8, 0x2, R9 ;  /* 0x00000002080c7819 */ /* 0x000fc80000010209 */
[----:B------:R-:W-:-:S04]  /*0180*/  IADD3 R16, P0, PT, R28, UR8, RZ ;  /* 0x000000081c107c10 */ /* 0x000fc8000ff1e0ff */
[----:B------:R-:W-:Y:S02]  /*0190*/  IADD3.X R17, PT, PT, R12, UR9, RZ, P0, !PT ;  /* 0x000000090c117c10 */ /* 0x000fe400087fe4ff */
[----:B------:R-:W-:-:S05]  /*01a0*/  IADD3 R14, P0, PT, R3, R16, RZ ;  /* 0x00000010030e7210 */ /* 0x000fca0007f1e0ff */
[----:B------:R-:W-:Y:S01]  /*01b0*/  IMAD.X R15, R2, 0x1, R17, P0 ;  /* 0x00000001020f7824 */ /* 0x000fe200000e0611 */
[-C--:B------:R-:W-:Y:S01]  /*01c0*/  IADD3 R24, P0, PT, R14, R3.reuse, RZ ;  /* 0x000000030e187210 */ /* 0x080fe20007f1e0ff */
[----:B------:R-:W2:Y:S04]  /*01d0*/  LDG.E.STRONG.GPU R17, desc[UR4][R16.64] ;  /* 0x0000000410117981 */ /* 0x000ea8000c1ef900 */
[--C-:B------:R-:W-:Y:S01]  /*01e0*/  IMAD.X R25, R15, 0x1, R2.reuse, P0 ;  /* 0x000000010f197824 */ /* 0x100fe200000e0602 */
[-C--:B------:R-:W-:Y:S01]  /*01f0*/  IADD3 R26, P0, PT, R24, R3.reuse, RZ ;  /* 0x00000003181a7210 */ /* 0x080fe20007f1e0ff */
[----:B------:R-:W3:Y:S04]  /*0200*/  LDG.E.STRONG.GPU R15, desc[UR4][R14.64] ;  /* 0x000000040e0f7981 */ /* 0x000ee8000c1ef900 */
[--C-:B------:R-:W-:Y:S01]  /*0210*/  IMAD.X R27, R25, 0x1, R2.reuse, P0 ;  /* 0x00000001191b7824 */ /* 0x100fe200000e0602 */
[-C--:B------:R-:W-:Y:S01]  /*0220*/  IADD3 R20, P0, PT, R26, R3.reuse, RZ ;  /* 0x000000031a147210 */ /* 0x080fe20007f1e0ff */
[----:B------:R0:W4:Y:S04]  /*0230*/  LDG.E.STRONG.GPU R13, desc[UR4][R24.64] ;  /* 0x00000004180d7981 */ /* 0x000128000c1ef900 */
[--C-:B------:R-:W-:Y:S01]  /*0240*/  IMAD.X R21, R27, 0x1, R2.reuse, P0 ;  /* 0x000000011b157824 */ /* 0x100fe200000e0602 */
[-C--:B------:R-:W-:Y:S01]  /*0250*/  IADD3 R6, P0, PT, R20, R3.reuse, RZ ;  /* 0x0000000314067210 */ /* 0x080fe20007f1e0ff */
[----:B------:R-:W5:Y:S04]  /*0260*/  LDG.E.STRONG.GPU R26, desc[UR4][R26.64] ;  /* 0x000000041a1a7981 */ /* 0x000f68000c1ef900 */
[----:B------:R-:W-:Y:S01]  /*0270*/  IMAD.X R7, R21, 0x1, R2, P0 ;  /* 0x0000000115077824 */ /* 0x000fe200000e0602 */
[----:B------:R-:W-:-:S05]  /*0280*/  IADD3 R18, P0, PT, R6, R3, RZ ;  /* 0x0000000306127210 */ /* 0x000fca0007f1e0ff */
[--C-:B------:R-:W-:Y:S01]  /*0290*/  IMAD.X R19, R7, 0x1, R2.reuse, P0 ;  /* 0x0000000107137824 */ /* 0x100fe200000e0602 */
[----:B------:R-:W-:Y:S01]  /*02a0*/  IADD3 R22, P0, PT, R18, R3, RZ ;  /* 0x0000000312167210 */ /* 0x000fe20007f1e0ff */
[----:B------:R1:W5:Y:S04]  /*02b0*/  LDG.E.STRONG.GPU R27, desc[UR4][R20.64] ;  /* 0x00000004141b7981 */ /* 0x000368000c1ef900 */
[----:B------:R-:W-:Y:S01]  /*02c0*/  IMAD.X R23, R19, 0x1, R2, P0 ;  /* 0x0000000113177824 */ /* 0x000fe200000e0602 */
[----:B------:R-:W5:Y:S04]  /*02d0*/  LDG.E.STRONG.GPU R7, desc[UR4][R6.64] ;  /* 0x0000000406077981 */ /* 0x000f68000c1ef900 */
[----:B------:R-:W5:Y:S04]  /*02e0*/  LDG.E.STRONG.GPU R5, desc[UR4][R22.64] ;  /* 0x0000000416057981 */ /* 0x000f68000c1ef900 */
[----:B------:R1:W5:Y:S01]  /*02f0*/  LDG.E.STRONG.GPU R6, desc[UR4][R18.64] ;  /* 0x0000000412067981 */ /* 0x000362000c1ef900 */
[----:B------:R-:W-:-:S04]  /*0300*/  IADD3 R28, P0, PT, R28, UR10, RZ ;  /* 0x0000000a1c1c7c10 */ /* 0x000fc8000ff1e0ff */
[----:B------:R-:W-:Y:S02]  /*0310*/  IADD3.X R29, PT, PT, R12, UR11, RZ, P0, !PT ;  /* 0x0000000b0c1d7c10 */ /* 0x000fe400087fe4ff */
[----:B0-----:R-:W-:-:S05]  /*0320*/  IADD3 R24, P0, PT, R28, R3, RZ ;  /* 0x000000031c187210 */ /* 0x001fca0007f1e0ff */
[----:B------:R-:W-:Y:S01]  /*0330*/  IMAD.X R25, R29, 0x1, R2, P0 ;  /* 0x000000011d197824 */ /* 0x000fe200000e0602 */
[----:B-1----:R-:W-:-:S05]  /*0340*/  IADD3 R20, P0, PT, R24, R3, RZ ;  /* 0x0000000318147210 */ /* 0x002fca0007f1e0ff */
[----:B------:R-:W-:Y:S01]  /*0350*/  IMAD.X R21, R25, 0x1, R2, P0 ;  /* 0x0000000119157824 */ /* 0x000fe200000e0602 */
[----:B------:R-:W-:-:S05]  /*0360*/  IADD3 R18, P0, PT, R20, R3, RZ ;  /* 0x0000000314127210 */ /* 0x000fca0007f1e0ff */
[----:B------:R-:W-:Y:S01]  /*0370*/  IMAD.X R19, R21, 0x1, R2, P0 ;  /* 0x0000000115137824 */ /* 0x000fe200000e0602 */
[----:B------:R-:W-:-:S04]  /*0380*/  IADD3 R16, P0, PT, R18, R3, RZ ;  /* 0x0000000312107210 */ /* 0x000fc80007f1e0ff */
[----:B------:R-:W-:Y:S01]  /*0390*/  IADD3 R14, P1, PT, R16, R3, RZ ;  /* 0x00000003100e7210 */ /* 0x000fe20007f3e0ff */
[----:B--2---:R0:W-:Y:S04]  /*03a0*/  STG.E.STRONG.GPU desc[UR4][R28.64], R17 ;  /* 0x000000111c007986 */ /* 0x0041e8000c10f904 */
[----:B---3--:R1:W-:Y:S01]  /*03b0*/  STG.E.STRONG.GPU desc[UR4][R24.64], R15 ;  /* 0x0000000f18007986 */ /* 0x0083e2000c10f904 */
[----:B0-----:R-:W-:Y:S01]  /*03c0*/  IMAD.X R17, R19, 0x1, R2, P0 ;  /* 0x0000000113117824 */ /* 0x001fe200000e0602 */
[----:B------:R-:W-:-:S03]  /*03d0*/  LEA R8, P0, R10, R8, 0x3 ;  /* 0x000000080a087211 */ /* 0x000fc600078018ff */
[----:B-1----:R-:W-:Y:S01]  /*03e0*/  IMAD.X R15, R17, 0x1, R2, P1 ;  /* 0x00000001110f7824 */ /* 0x002fe200008e0602 */
[-C--:B------:R-:W-:Y:S01]  /*03f0*/  IADD3 R12, P1, PT, R14, R3.reuse, RZ ;  /* 0x000000030e0c7210 */ /* 0x080fe20007f3e0ff */
[----:B------:R-:W-:Y:S01]  /*0400*/  IMAD.X R9, R9, 0x1, R4, P0 ;  /* 0x0000000109097824 */ /* 0x000fe200000e0604 */
[----:B----4-:R0:W-:Y:S02]  /*0410*/  STG.E.STRONG.GPU desc[UR4][R20.64], R13 ;  /* 0x0000000d14007986 */ /* 0x0101e4000c10f904 */
[----:B------:R-:W-:Y:S02]  /*0420*/  IADD3 R22, P0, PT, R12, R3, RZ ;  /* 0x000000030c167210 */ /* 0x000fe40007f1e0ff */
[----:B-----5:R1:W-:Y:S01]  /*0430*/  STG.E.STRONG.GPU desc[UR4][R18.64], R26 ;  /* 0x0000001a12007986 */ /* 0x0203e2000c10f904 */
[----:B0-----:R-:W-:Y:S02]  /*0440*/  IMAD.X R13, R15, 0x1, R2, P1 ;  /* 0x000000010f0d7824 */ /* 0x001fe400008e0602 */
[----:B------:R-:W-:Y:S01]  /*0450*/  IMAD.WIDE.U32 R20, R10, 0x7, R8 ;  /* 0x000000070a147825 */ /* 0x000fe200078e0008 */
[----:B------:R1:W-:Y:S03]  /*0460*/  STG.E.STRONG.GPU desc[UR4][R16.64], R27 ;  /* 0x0000001b10007986 */ /* 0x0003e6000c10f904 */
[----:B------:R-:W-:Y:S01]  /*0470*/  IMAD.X R23, R13, 0x1, R2, P0 ;  /* 0x000000010d177824 */ /* 0x000fe200000e0602 */
[----:B------:R1:W-:Y:S01]  /*0480*/  STG.E.STRONG.GPU desc[UR4][R14.64], R7 ;  /* 0x000000070e007986 */ /* 0x0003e2000c10f904 */
[----:B------:R-:W-:Y:S01]  /*0490*/  ISETP.GE.U32.AND P0, PT, R20, UR6, PT ;  /* 0x0000000614007c0c */ /* 0x000fe2000bf06070 */
[----:B------:R-:W-:-:S02]  /*04a0*/  IMAD.IADD R20, R0, 0x1, R21 ;  /* 0x0000000100147824 */ /* 0x000fc400078e0215 */
[----:B------:R1:W-:Y:S04]  /*04b0*/  STG.E.STRONG.GPU desc[UR4][R12.64], R6 ;  /* 0x000000060c007986 */ /* 0x0003e8000c10f904 */
[----:B------:R1:W-:Y:S01]  /*04c0*/  STG.E.STRONG.GPU desc[UR4][R22.64], R5 ;  /* 0x0000000516007986 */ /* 0x0003e2000c10f904 */
[----:B------:R-:W-:-:S13]  /*04d0*/  ISETP.GE.U32.AND.EX P0, PT, R20, UR7, PT, P0 ;  /* 0x0000000714007c0c */ /* 0x000fda000bf06100 */
[----:B-1----:R-:W-:Y:S05]  /*04e0*/  @!P0 BRA `(.L_x_7) ;  /* 0xfffffffc001c8947 */ /* 0x002fea000383ffff */
.L_x_6:
[----:B------:R-:W-:Y:S05]  /*04f0*/  BSYNC.RECONVERGENT B0 ;  /* 0x0000000000007941 */ /* 0x000fea0003800200 */
.L_x_5:
[----:B------:R-:W-:-:S04]  /*0500*/  ISETP.GE.U32.AND P0, PT, R8, UR6, PT ;  /* 0x0000000608007c0c */ /* 0x000fc8000bf06070 */
[----:B------:R-:W-:-:S13]  /*0510*/  ISETP.GE.U32.AND.EX P0, PT, R9, UR7, PT, P0 ;  /* 0x0000000709007c0c */ /* 0x000fda000bf06100 */
[----:B------:R-:W-:Y:S05]  /*0520*/  @P0 EXIT ;  /* 0x000000000000094d */ /* 0x000fea0003800000 */
.L_x_8:
[C---:B0-----:R-:W-:Y:S01]  /*0530*/  IMAD.SHL.U32 R4, R8.reuse, 0x4, RZ ;  /* 0x0000000408047824 */ /* 0x041fe200078e00ff */
[----:B------:R-:W-:-:S04]  /*0540*/  SHF.L.U64.HI R0, R8, 0x2, R9 ;  /* 0x0000000208007819 */ /* 0x000fc80000010209 */
[----:B------:R-:W-:-:S04]  /*0550*/  IADD3 R2, P0, PT, R4, UR12, RZ ;  /* 0x0000000c04027c10 */ /* 0x000fc8000ff1e0ff */
[----:B------:R-:W-:-:S06]  /*0560*/  IADD3.X R3, PT, PT, R0, UR13, RZ, P0, !PT ;  /* 0x0000000d00037c10 */ /* 0x000fcc00087fe4ff */
[----:B------:R-:W2:Y:S01]  /*0570*/  LDG.E.STRONG.GPU R3, desc[UR4][R2.64] ;  /* 0x0000000402037981 */ /* 0x000ea2000c1ef900 */
[----:B------:R-:W-:-:S04]  /*0580*/  IADD3 R4, P0, PT, R4, UR14, RZ ;  /* 0x0000000e04047c10 */ /* 0x000fc8000ff1e0ff */
[----:B------:R-:W-:Y:S02]  /*0590*/  IADD3.X R5, PT, PT, R0, UR15, RZ, P0, !PT ;  /* 0x0000000f00057c10 */ /* 0x000fe400087fe4ff */
[----:B------:R-:W-:-:S05]  /*05a0*/  IADD3 R8, P0, PT, R10, R8, RZ ;  /* 0x000000080a087210 */ /* 0x000fca0007f1e0ff */
[----:B------:R-:W-:Y:S01]  /*05b0*/  IMAD.X R9, R11, 0x1, R9, P0 ;  /* 0x000000010b097824 */ /* 0x000fe200000e0609 */
[----:B------:R-:W-:-:S04]  /*05c0*/  ISETP.GE.U32.AND P0, PT, R8, UR6, PT ;  /* 0x0000000608007c0c */ /* 0x000fc8000bf06070 */
[----:B------:R-:W-:Y:S01]  /*05d0*/  ISETP.GE.U32.AND.EX P0, PT, R9, UR7, PT, P0 ;  /* 0x0000000709007c0c */ /* 0x000fe2000bf06100 */
[----:B--2---:R0:W-:-:S12]  /*05e0*/  STG.E.STRONG.GPU desc[UR4][R4.64], R3 ;  /* 0x0000000304007986 */ /* 0x0041d8000c10f904 */
[----:B------:R-:W-:Y:S05]  /*05f0*/  @!P0 BRA `(.L_x_8) ;  /* 0xfffffffc00cc8947 */ /* 0x000fea000383ffff */
[----:B------:R-:W-:Y:S05]  /*0600*/  EXIT ;  /* 0x000000000000794d */ /* 0x000fea0003800000 */
.L_x_9:
        /* <DEDUP_REMOVED lines=15> */
.L_x_11:


//--------------------- .nv.shared.reserved.0     --------------------------
	.section	.nv.shared.reserved.0,"aw",@nobits
	.weak		__nv_reservedSMEM_offset_0_alias
	.size		__nv_reservedSMEM_offset_0_alias, 0, 64
	.other		__nv_reservedSMEM_offset_0_alias,@"STO_CUDA_RESERVED_SHARED STV_DEFAULT"
__nv_reservedSMEM_offset_0_alias:
	.zero		0
	.zero		64


//--------------------- .nv.constant0._Z12copy_defaultILi8EEvPKfPfm --------------------------
	.section	.nv.constant0._Z12copy_defaultILi8EEvPKfPfm,"a",@progbits
	.sectionflags	@""
	.align	4
.nv.constant0._Z12copy_defaultILi8EEvPKfPfm:
	.zero		920


//--------------------- .nv.constant0._Z7copy_l2ILi8EEvPKfPfm --------------------------
	.section	.nv.constant0._Z7copy_l2ILi8EEvPKfPfm,"a",@progbits
	.sectionflags	@""
	.align	4
.nv.constant0._Z7copy_l2ILi8EEvPKfPfm:
	.zero		920


//--------------------- SYMBOLS --------------------------

	.type		.nv.reservedSmem.offset0,@object
	.size		.nv.reservedSmem.offset0,0x4
